//
// Generated by NVIDIA NVVM Compiler
//
// Compiler Build ID: CL-36424714
// Cuda compilation tools, release 13.0, V13.0.88
// Based on NVVM 20.0.0
//

.version 9.0
.target sm_100
.address_size 64

	// .globl	_Z6kernelPfS_S_

.visible .entry _Z6kernelPfS_S_(
	.param .u64 .ptr .align 1 _Z6kernelPfS_S__param_0,
	.param .u64 .ptr .align 1 _Z6kernelPfS_S__param_1,
	.param .u64 .ptr .align 1 _Z6kernelPfS_S__param_2
)
{
	.reg .b32 	%r<2>;
	.reg .b32 	%f<4>;
	.reg .b64 	%rd<11>;

	ld.param.u64 	%rd1, [_Z6kernelPfS_S__param_0];
	ld.param.u64 	%rd2, [_Z6kernelPfS_S__param_1];
	ld.param.u64 	%rd3, [_Z6kernelPfS_S__param_2];
	cvta.to.global.u64 	%rd4, %rd3;
	cvta.to.global.u64 	%rd5, %rd2;
	cvta.to.global.u64 	%rd6, %rd1;
	mov.u32 	%r1, %tid.x;
	mul.wide.u32 	%rd7, %r1, 4;
	add.s64 	%rd8, %rd6, %rd7;
	ld.global.f32 	%f1, [%rd8];
	add.s64 	%rd9, %rd5, %rd7;
	ld.global.f32 	%f2, [%rd9];
	add.f32 	%f3, %f1, %f2;
	add.s64 	%rd10, %rd4, %rd7;
	st.global.f32 	[%rd10], %f3;
	ret;

}


// ===== COMPILED SASS (sm_100) =====

	.target	sm_100

	.elftype	@"ET_EXEC"


//--------------------- .note.nv.tkinfo           --------------------------
	.section	.note.nv.tkinfo,"",@"SHT_NOTE"
	.sectionflags	@"SHF_NOTE_NV_TKINFO"
	.tkinfo
        /*0018*/ 	.word	0x00000002
        /*0030*/ 	.string	""
        /*0030*/ 	.string	"ptxas"
        /*0030*/ 	.string	"Cuda compilation tools, release 13.0, V13.0.88"
        /*0030*/ 	.string	"Build cuda_13.0.r13.0/compiler.36424714_0"
        /*0030*/ 	.string	"-arch sm_100 -m 64 "



//--------------------- .note.nv.cuinfo           --------------------------
	.section	.note.nv.cuinfo,"",@"SHT_NOTE"
	.sectionflags	@"SHF_NOTE_NV_CUINFO"
        /*0018*/ 	.short	0x0002
        /*001a*/ 	.short	0x0064
        /*001c*/ 	.short	0x0082
	.zero		2


//--------------------- .nv.info                  --------------------------
	.section	.nv.info,"",@"SHT_CUDA_INFO"
	.align	4


	//----- nvinfo : EIATTR_REGCOUNT
	.align		4
        /*0000*/ 	.byte	0x04, 0x2f
        /*0002*/ 	.short	(.L_1 - .L_0)
	.align		4
.L_0:
        /*0004*/ 	.word	index@(_Z6kernelPfS_S_)
        /*0008*/ 	.word	0x0000000c


	//----- nvinfo : EIATTR_FRAME_SIZE
	.align		4
.L_1:
        /*000c*/ 	.byte	0x04, 0x11
        /*000e*/ 	.short	(.L_3 - .L_2)
	.align		4
.L_2:
        /*0010*/ 	.word	index@(_Z6kernelPfS_S_)
        /*0014*/ 	.word	0x00000000


	//----- nvinfo : EIATTR_MIN_STACK_SIZE
	.align		4
.L_3:
        /*0018*/ 	.byte	0x04, 0x12
        /*001a*/ 	.short	(.L_5 - .L_4)
	.align		4
.L_4:
        /*001c*/ 	.word	index@(_Z6kernelPfS_S_)
        /*0020*/ 	.word	0x00000000
.L_5:


//--------------------- .nv.compat                --------------------------
	.section	.nv.compat,"",@"SHT_CUDA_COMPAT_INFO"
	.align	4
        /*0000*/ 	.byte	0x02, 0x09, 0x00, 0x00, 0x02, 0x02, 0x01, 0x00, 0x02, 0x05, 0x05, 0x00, 0x03, 0x07, 0x01, 0x01
        /*0010*/ 	.byte	0x02, 0x03, 0x00, 0x00, 0x02, 0x06, 0x01, 0x00, 0x04, 0x0b, 0x08, 0x00, 0x09, 0x00, 0x00, 0x00
        /*0020*/ 	.byte	0x00, 0x00, 0x00, 0x00


//--------------------- .nv.info._Z6kernelPfS_S_  --------------------------
	.section	.nv.info._Z6kernelPfS_S_,"",@"SHT_CUDA_INFO"
	.sectionflags	@""
	.align	4


	//----- nvinfo : EIATTR_CUDA_API_VERSION
	.align		4
        /*0000*/ 	.byte	0x04, 0x37
        /*0002*/ 	.short	(.L_7 - .L_6)
.L_6:
        /*0004*/ 	.word	0x00000082


	//----- nvinfo : EIATTR_KPARAM_INFO
	.align		4
.L_7:
        /*0008*/ 	.byte	0x04, 0x17
        /*000a*/ 	.short	(.L_9 - .L_8)
.L_8:
        /*000c*/ 	.word	0x00000000
        /*0010*/ 	.short	0x0002
        /*0012*/ 	.short	0x0010
        /*0014*/ 	.byte	0x00, 0xf5, 0x21, 0x00


	//----- nvinfo : EIATTR_KPARAM_INFO
	.align		4
.L_9:
        /*0018*/ 	.byte	0x04, 0x17
        /*001a*/ 	.short	(.L_11 - .L_10)
.L_10:
        /*001c*/ 	.word	0x00000000
        /*0020*/ 	.short	0x0001
        /*0022*/ 	.short	0x0008
        /*0024*/ 	.byte	0x00, 0xf5, 0x21, 0x00


	//----- nvinfo : EIATTR_KPARAM_INFO
	.align		4
.L_11:
        /*0028*/ 	.byte	0x04, 0x17
        /*002a*/ 	.short	(.L_13 - .L_12)
.L_12:
        /*002c*/ 	.word	0x00000000
        /*0030*/ 	.short	0x0000
        /*0032*/ 	.short	0x0000
        /*0034*/ 	.byte	0x00, 0xf5, 0x21, 0x00


	//----- nvinfo : EIATTR_SPARSE_MMA_MASK
	.align		4
.L_13:
        /*0038*/ 	.byte	0x03, 0x50
        /*003a*/ 	.short	0x0000


	//----- nvinfo : EIATTR_MAXREG_COUNT
	.align		4
        /*003c*/ 	.byte	0x03, 0x1b
        /*003e*/ 	.short	0x00ff


	//----- nvinfo : EIATTR_MERCURY_ISA_VERSION
	.align		4
        /*0040*/ 	.byte	0x03, 0x5f
        /*0042*/ 	.short	0x0101


	//----- nvinfo : EIATTR_VRC_CTA_INIT_COUNT
	.align		4
        /*0044*/ 	.byte	0x02, 0x4a
	.zero		1
	.zero		1


	//----- nvinfo : EIATTR_EXIT_INSTR_OFFSETS
	.align		4
        /*0048*/ 	.byte	0x04, 0x1c
        /*004a*/ 	.short	(.L_15 - .L_14)


	//   ....[0]....
.L_14:
        /*004c*/ 	.word	0x000000d0


	//----- nvinfo : EIATTR_CBANK_PARAM_SIZE
	.align		4
.L_15:
        /*0050*/ 	.byte	0x03, 0x19
        /*0052*/ 	.short	0x0018


	//----- nvinfo : EIATTR_PARAM_CBANK
	.align		4
        /*0054*/ 	.byte	0x04, 0x0a
        /*0056*/ 	.short	(.L_17 - .L_16)
	.align		4
.L_16:
        /*0058*/ 	.word	index@(.nv.constant0._Z6kernelPfS_S_)
        /*005c*/ 	.short	0x0380
        /*005e*/ 	.short	0x0018


	//----- nvinfo : EIATTR_SW_WAR
	.align		4
.L_17:
        /*0060*/ 	.byte	0x04, 0x36
        /*0062*/ 	.short	(.L_19 - .L_18)
.L_18:
        /*0064*/ 	.word	0x00000008
.L_19:


//--------------------- .nv.callgraph             --------------------------
	.section	.nv.callgraph,"",@"SHT_CUDA_CALLGRAPH"
	.align	4
	.sectionentsize	8
	.align		4
        /*0000*/ 	.word	0x00000000
	.align		4
        /*0004*/ 	.word	0xffffffff
	.align		4
        /*0008*/ 	.word	0x00000000
	.align		4
        /*000c*/ 	.word	0xfffffffe
	.align		4
        /*0010*/ 	.word	0x00000000
	.align		4
        /*0014*/ 	.word	0xfffffffd
	.align		4
        /*0018*/ 	.word	0x00000000
	.align		4
        /*001c*/ 	.word	0xfffffffc


//--------------------- .text._Z6kernelPfS_S_     --------------------------
	.section	.text._Z6kernelPfS_S_,"ax",@progbits
	.align	128
        .global         _Z6kernelPfS_S_
        .type           _Z6kernelPfS_S_,@function
        .size           _Z6kernelPfS_S_,(.L_x_1 - _Z6kernelPfS_S_)
        .other          _Z6kernelPfS_S_,@"STO_CUDA_ENTRY STV_DEFAULT"
_Z6kernelPfS_S_:
.text._Z6kernelPfS_S_:
[----:B------:R-:W-:Y:S01]  /*0000*/  LDC R1, c[0x0][0x37c] ;  /* 0x0000df00ff017b82 */ /* 0x000fe20000000800 */
[----:B------:R-:W0:Y:S07]  /*0010*/  S2R R9, SR_TID.X ;  /* 0x0000000000097919 */ /* 0x000e2e0000002100 */
[----:B------:R-:W0:Y:S01]  /*0020*/  LDC.64 R2, c[0x0][0x380] ;  /* 0x0000e000ff027b82 */ /* 0x000e220000000a00 */
[----:B------:R-:W1:Y:S07]  /*0030*/  LDCU.64 UR4, c[0x0][0x358] ;  /* 0x00006b00ff0477ac */ /* 0x000e6e0008000a00 */
[----:B------:R-:W2:Y:S08]  /*0040*/  LDC.64 R4, c[0x0][0x388] ;  /* 0x0000e200ff047b82 */ /* 0x000eb00000000a00 */
[----:B------:R-:W3:Y:S01]  /*0050*/  LDC.64 R6, c[0x0][0x390] ;  /* 0x0000e400ff067b82 */ /* 0x000ee20000000a00 */
[----:B0-----:R-:W-:-:S04]  /*0060*/  IMAD.WIDE.U32 R2, R9, 0x4, R2 ;  /* 0x0000000409027825 */ /* 0x001fc800078e0002 */
[C---:B--2---:R-:W-:Y:S02]  /*0070*/  IMAD.WIDE.U32 R4, R9.reuse, 0x4, R4 ;  /* 0x0000000409047825 */ /* 0x044fe400078e0004 */
[----:B-1----:R-:W2:Y:S04]  /*0080*/  LDG.E R2, desc[UR4][R2.64] ;  /* 0x0000000402027981 */ /* 0x002ea8000c1e1900 */
[----:B------:R-:W2:Y:S01]  /*0090*/  LDG.E R5, desc[UR4][R4.64] ;  /* 0x0000000404057981 */ /* 0x000ea2000c1e1900 */
[----:B---3--:R-:W-:-:S04]  /*00a0*/  IMAD.WIDE.U32 R6, R9, 0x4, R6 ;  /* 0x0000000409067825 */ /* 0x008fc800078e0006 */
[----:B--2---:R-:W-:-:S05]  /*00b0*/  FADD R9, R2, R5 ;  /* 0x0000000502097221 */ /* 0x004fca0000000000 */
[----:B------:R-:W-:Y:S01]  /*00c0*/  STG.E desc[UR4][R6.64], R9 ;  /* 0x0000000906007986 */ /* 0x000fe2000c101904 */
[----:B------:R-:W-:Y:S05]  /*00d0*/  EXIT ;  /* 0x000000000000794d */ /* 0x000fea0003800000 */
.L_x_0:
[----:B------:R-:W-:-:S00]  /*00e0*/  BRA `(.L_x_0) ;  /* 0xfffffffc00fc7947 */ /* 0x000fc0000383ffff */
[----:B------:R-:W-:-:S00]  /*00f0*/  NOP ;  /* 0x0000000000007918 */ /* 0x000fc00000000000 */
        /* <DEDUP_REMOVED lines=8> */
.L_x_1:


//--------------------- .nv.shared.reserved.0     --------------------------
	.section	.nv.shared.reserved.0,"aw",@nobits
	.weak		__nv_reservedSMEM_offset_0_alias
	.size		__nv_reservedSMEM_offset_0_alias, 0, 64
	.other		__nv_reservedSMEM_offset_0_alias,@"STO_CUDA_RESERVED_SHARED STV_DEFAULT"
__nv_reservedSMEM_offset_0_alias:
	.zero		0
	.zero		64


//--------------------- .nv.constant0._Z6kernelPfS_S_ --------------------------
	.section	.nv.constant0._Z6kernelPfS_S_,"a",@progbits
	.sectionflags	@""
	.align	4
.nv.constant0._Z6kernelPfS_S_:
	.zero		920


//--------------------- SYMBOLS --------------------------

	.type		.nv.reservedSmem.offset0,@object
	.size		.nv.reservedSmem.offset0,0x4
